	.headerflags	@"EF_CUDA_TEXMODE_UNIFIED EF_CUDA_64BIT_ADDRESS EF_CUDA_ACCELERATORS EF_CUDA_SM90 EF_CUDA_VIRTUAL_SM(EF_CUDA_SM90)"
	.elftype	@"ET_EXEC"


//--------------------- .nv.info                  --------------------------
	.section	.nv.info,"",@"SHT_CUDA_INFO"
	.align	4


	//----- nvinfo : EIATTR_REGCOUNT
	.align		4
        /*0000*/ 	.byte	0x04, 0x2f
        /*0002*/ 	.short	(.L_1 - .L_0)
	.align		4
.L_0:
        /*0004*/ 	.word	index@(triton_poi_fused__to_copy_add_arange_mul_27)
        /*0008*/ 	.word	0x00000008


	//----- nvinfo : EIATTR_MIN_STACK_SIZE
	.align		4
.L_1:
        /*000c*/ 	.byte	0x04, 0x12
        /*000e*/ 	.short	(.L_3 - .L_2)
	.align		4
.L_2:
        /*0010*/ 	.word	index@(triton_poi_fused__to_copy_add_arange_mul_27)
        /*0014*/ 	.word	0x00000000


	//----- nvinfo : EIATTR_FRAME_SIZE
	.align		4
.L_3:
        /*0018*/ 	.byte	0x04, 0x11
        /*001a*/ 	.short	(.L_5 - .L_4)
	.align		4
.L_4:
        /*001c*/ 	.word	index@(triton_poi_fused__to_copy_add_arange_mul_27)
        /*0020*/ 	.word	0x00000000


	//----- nvinfo : EIATTR_MIN_STACK_SIZE
	.align		4
.L_5:
        /*0024*/ 	.byte	0x04, 0x12
        /*0026*/ 	.short	(.L_7 - .L_6)
	.align		4
.L_6:
        /*0028*/ 	.word	index@(triton_poi_fused__to_copy_add_arange_mul_27)
        /*002c*/ 	.word	0x00000000
.L_7:


//--------------------- .nv.info.triton_poi_fused__to_copy_add_arange_mul_27 --------------------------
	.section	.nv.info.triton_poi_fused__to_copy_add_arange_mul_27,"",@"SHT_CUDA_INFO"
	.sectionflags	@""
	.align	4


	//----- nvinfo : EIATTR_CUDA_API_VERSION
	.align		4
        /*0000*/ 	.byte	0x04, 0x37
        /*0002*/ 	.short	(.L_9 - .L_8)
.L_8:
        /*0004*/ 	.word	0x0000007c


	//----- nvinfo : EIATTR_KPARAM_INFO
	.align		4
.L_9:
        /*0008*/ 	.byte	0x04, 0x17
        /*000a*/ 	.short	(.L_11 - .L_10)
.L_10:
        /*000c*/ 	.word	0x00000000
        /*0010*/ 	.short	0x0001
        /*0012*/ 	.short	0x0008
        /*0014*/ 	.byte	0x00, 0xf0, 0x11, 0x00


	//----- nvinfo : EIATTR_KPARAM_INFO
	.align		4
.L_11:
        /*0018*/ 	.byte	0x04, 0x17
        /*001a*/ 	.short	(.L_13 - .L_12)
.L_12:
        /*001c*/ 	.word	0x00000000
        /*0020*/ 	.short	0x0000
        /*0022*/ 	.short	0x0000
        /*0024*/ 	.byte	0x00, 0xf4, 0x21, 0x00


	//----- nvinfo : EIATTR_SPARSE_MMA_MASK
	.align		4
.L_13:
        /*0028*/ 	.byte	0x03, 0x50
        /*002a*/ 	.short	0x0000


	//----- nvinfo : EIATTR_MAXREG_COUNT
	.align		4
        /*002c*/ 	.byte	0x03, 0x1b
        /*002e*/ 	.short	0x00ff


	//----- nvinfo : EIATTR_EXIT_INSTR_OFFSETS
	.align		4
        /*0030*/ 	.byte	0x04, 0x1c
        /*0032*/ 	.short	(.L_15 - .L_14)


	//   ....[0]....
.L_14:
        /*0034*/ 	.word	0x000000c0


	//   ....[1]....
        /*0038*/ 	.word	0x000000f0


	//----- nvinfo : EIATTR_REQNTID
	.align		4
.L_15:
        /*003c*/ 	.byte	0x04, 0x10
        /*003e*/ 	.short	(.L_17 - .L_16)
.L_16:
        /*0040*/ 	.word	0x00000020
        /*0044*/ 	.word	0x00000001
        /*0048*/ 	.word	0x00000001


	//----- nvinfo : EIATTR_CBANK_PARAM_SIZE
	.align		4
.L_17:
        /*004c*/ 	.byte	0x03, 0x19
        /*004e*/ 	.short	0x000c


	//----- nvinfo : EIATTR_PARAM_CBANK
	.align		4
        /*0050*/ 	.byte	0x04, 0x0a
        /*0052*/ 	.short	(.L_19 - .L_18)
	.align		4
.L_18:
        /*0054*/ 	.word	index@(.nv.constant0.triton_poi_fused__to_copy_add_arange_mul_27)
        /*0058*/ 	.short	0x0210
        /*005a*/ 	.short	0x000c


	//----- nvinfo : EIATTR_SW_WAR
	.align		4
.L_19:
        /*005c*/ 	.byte	0x04, 0x36
        /*005e*/ 	.short	(.L_21 - .L_20)
.L_20:
        /*0060*/ 	.word	0x00000008
.L_21:


//--------------------- .nv.callgraph             --------------------------
	.section	.nv.callgraph,"",@"SHT_CUDA_CALLGRAPH"
	.align	4
	.sectionentsize	8
	.align		4
        /*0000*/ 	.word	0x00000000
	.align		4
        /*0004*/ 	.word	0xffffffff
	.align		4
        /*0008*/ 	.word	0x00000000
	.align		4
        /*000c*/ 	.word	0xfffffffe
	.align		4
        /*0010*/ 	.word	0x00000000
	.align		4
        /*0014*/ 	.word	0xfffffffd
	.align		4
        /*0018*/ 	.word	0x00000000
	.align		4
        /*001c*/ 	.word	0xfffffffc


//--------------------- .text.triton_poi_fused__to_copy_add_arange_mul_27 --------------------------
	.section	.text.triton_poi_fused__to_copy_add_arange_mul_27,"ax",@progbits
	.align	128
        .global         triton_poi_fused__to_copy_add_arange_mul_27
        .type           triton_poi_fused__to_copy_add_arange_mul_27,@function
        .size           triton_poi_fused__to_copy_add_arange_mul_27,(.L_x_1 - triton_poi_fused__to_copy_add_arange_mul_27)
        .other          triton_poi_fused__to_copy_add_arange_mul_27,@"STO_CUDA_ENTRY STV_DEFAULT"
triton_poi_fused__to_copy_add_arange_mul_27:
.text.triton_poi_fused__to_copy_add_arange_mul_27:
[----:B------:R-:W0:Y:S02]  /*0000*/  LDC R1, c[0x0][0x28] ;  /* 0x00000a00ff017b82 */ /* 0x000e240000000800 */
[----:B------:R-:W1:Y:S01]  /*0010*/  S2R R0, SR_TID.X ;  /* 0x0000000000007919 */ /* 0x000e620000002100 */
[----:B------:R-:W2:Y:S01]  /*0020*/  LDC.64 R2, c[0x0][0x210] ;  /* 0x00008400ff027b82 */ /* 0x000ea20000000a00 */
[----:B------:R-:W3:Y:S01]  /*0030*/  S2R R5, SR_CTAID.X ;  /* 0x0000000000057919 */ /* 0x000ee20000002500 */
[----:B-1----:R-:W-:-:S05]  /*0040*/  LOP3.LUT R0, R0, 0x1f, RZ, 0xc0, !PT ;  /* 0x0000001f00007812 */ /* 0x002fca00078ec0ff */
[----:B---3--:R-:W-:-:S04]  /*0050*/  IMAD R5, R5, 0x20, R0 ;  /* 0x0000002005057824 */ /* 0x008fc800078e0200 */
[C---:B--2---:R-:W-:Y:S01]  /*0060*/  IMAD.WIDE R2, R5.reuse, 0x8, R2 ;  /* 0x0000000805027825 */ /* 0x044fe200078e0202 */
[----:B------:R-:W-:Y:S02]  /*0070*/  I2FP.F32.S32 R0, R5 ;  /* 0x0000000500007245 */ /* 0x000fe40000201400 */
[----:B------:R-:W-:-:S03]  /*0080*/  ISETP.GE.AND P0, PT, R5, 0x20, PT ;  /* 0x000000200500780c */ /* 0x000fc60003f06270 */
[----:B------:R-:W-:-:S04]  /*0090*/  FMUL R0, R0, 0.5 ;  /* 0x3f00000000007820 */ /* 0x000fc80000400000 */
[----:B------:R-:W1:Y:S02]  /*00a0*/  F2I.TRUNC.NTZ R4, R0 ;  /* 0x0000000000047305 */ /* 0x000e64000020f100 */
[----:B-1----:R-:W-:-:S04]  /*00b0*/  SHF.R.S32.HI R5, RZ, 0x1f, R4 ;  /* 0x0000001fff057819 */ /* 0x002fc80000011404 */
[----:B------:R-:W-:Y:S05]  /*00c0*/  @P0 EXIT ;  /* 0x000000000000094d */ /* 0x000fea0003800000 */
[----:B------:R-:W-:Y:S02]  /*00d0*/  ULDC.64 UR4, c[0x0][0x208] ;  /* 0x0000820000047ab9 */ /* 0x000fe40000000a00 */
[----:B------:R-:W-:Y:S01]  /*00e0*/  STG.E.64 desc[UR4][R2.64], R4 ;  /* 0x0000000402007986 */ /* 0x000fe2000c101b04 */
[----:B------:R-:W-:Y:S05]  /*00f0*/  EXIT ;  /* 0x000000000000794d */ /* 0x000fea0003800000 */
.L_x_0:
[----:B------:R-:W-:-:S00]  /*0100*/  BRA `(.L_x_0) ;  /* 0xfffffffc00fc7947 */ /* 0x000fc0000383ffff */
[----:B------:R-:W-:-:S00]  /*0110*/  NOP ;  /* 0x0000000000007918 */ /* 0x000fc00000000000 */
        /* <DEDUP_REMOVED lines=14> */
.L_x_1:


//--------------------- .nv.constant0.triton_poi_fused__to_copy_add_arange_mul_27 --------------------------
	.section	.nv.constant0.triton_poi_fused__to_copy_add_arange_mul_27,"a",@progbits
	.sectionflags	@""
	.align	4
.nv.constant0.triton_poi_fused__to_copy_add_arange_mul_27:
	.zero		540
